//
// Generated by NVIDIA NVVM Compiler
//
// Compiler Build ID: CL-36424714
// Cuda compilation tools, release 13.0, V13.0.88
// Based on NVVM 20.0.0
//

.version 9.0
.target sm_100
.address_size 64

	// .globl	_Z12sumRowKernelPiS_i

.visible .entry _Z12sumRowKernelPiS_i(
	.param .u64 .ptr .align 1 _Z12sumRowKernelPiS_i_param_0,
	.param .u64 .ptr .align 1 _Z12sumRowKernelPiS_i_param_1,
	.param .u32 _Z12sumRowKernelPiS_i_param_2
)
{
	.reg .pred 	%p<5>;
	.reg .b32 	%r<23>;
	.reg .b64 	%rd<9>;

	ld.param.u64 	%rd3, [_Z12sumRowKernelPiS_i_param_0];
	ld.param.u64 	%rd4, [_Z12sumRowKernelPiS_i_param_1];
	ld.param.u32 	%r13, [_Z12sumRowKernelPiS_i_param_2];
	mov.u32 	%r19, %ctaid.x;
	setp.ge.s32 	%p1, %r19, %r13;
	@%p1 bra 	$L__BB0_6;
	mov.u32 	%r2, %tid.x;
	mov.u32 	%r3, %ntid.x;
	mov.u32 	%r4, %nctaid.x;
	cvta.to.global.u64 	%rd1, %rd4;
	cvta.to.global.u64 	%rd2, %rd3;
$L__BB0_2:
	setp.ge.u32 	%p2, %r2, %r13;
	mov.b32 	%r22, 0;
	@%p2 bra 	$L__BB0_5;
	mul.lo.s32 	%r6, %r19, %r13;
	mov.b32 	%r22, 0;
	mov.u32 	%r20, %r2;
$L__BB0_4:
	add.s32 	%r16, %r20, %r6;
	mul.wide.s32 	%rd5, %r16, 4;
	add.s64 	%rd6, %rd2, %rd5;
	ld.global.u32 	%r17, [%rd6];
	add.s32 	%r22, %r17, %r22;
	add.s32 	%r20, %r20, %r3;
	setp.lt.s32 	%p3, %r20, %r13;
	@%p3 bra 	$L__BB0_4;
$L__BB0_5:
	mul.wide.s32 	%rd7, %r19, 4;
	add.s64 	%rd8, %rd1, %rd7;
	atom.global.add.u32 	%r18, [%rd8], %r22;
	add.s32 	%r19, %r19, %r4;
	setp.lt.s32 	%p4, %r19, %r13;
	@%p4 bra 	$L__BB0_2;
$L__BB0_6:
	ret;

}


// ===== COMPILED SASS (sm_100) =====

	.target	sm_100

	.elftype	@"ET_EXEC"


//--------------------- .note.nv.tkinfo           --------------------------
	.section	.note.nv.tkinfo,"",@"SHT_NOTE"
	.sectionflags	@"SHF_NOTE_NV_TKINFO"
	.tkinfo
        /*0018*/ 	.word	0x00000002
        /*0030*/ 	.string	""
        /*0030*/ 	.string	"ptxas"
        /*0030*/ 	.string	"Cuda compilation tools, release 13.0, V13.0.88"
        /*0030*/ 	.string	"Build cuda_13.0.r13.0/compiler.36424714_0"
        /*0030*/ 	.string	"-arch sm_100 -m 64 "



//--------------------- .note.nv.cuinfo           --------------------------
	.section	.note.nv.cuinfo,"",@"SHT_NOTE"
	.sectionflags	@"SHF_NOTE_NV_CUINFO"
        /*0018*/ 	.short	0x0002
        /*001a*/ 	.short	0x0064
        /*001c*/ 	.short	0x0082
	.zero		2


//--------------------- .nv.info                  --------------------------
	.section	.nv.info,"",@"SHT_CUDA_INFO"
	.align	4


	//----- nvinfo : EIATTR_REGCOUNT
	.align		4
        /*0000*/ 	.byte	0x04, 0x2f
        /*0002*/ 	.short	(.L_1 - .L_0)
	.align		4
.L_0:
        /*0004*/ 	.word	index@(_Z12sumRowKernelPiS_i)
        /*0008*/ 	.word	0x0000000f


	//----- nvinfo : EIATTR_FRAME_SIZE
	.align		4
.L_1:
        /*000c*/ 	.byte	0x04, 0x11
        /*000e*/ 	.short	(.L_3 - .L_2)
	.align		4
.L_2:
        /*0010*/ 	.word	index@(_Z12sumRowKernelPiS_i)
        /*0014*/ 	.word	0x00000000


	//----- nvinfo : EIATTR_MIN_STACK_SIZE
	.align		4
.L_3:
        /*0018*/ 	.byte	0x04, 0x12
        /*001a*/ 	.short	(.L_5 - .L_4)
	.align		4
.L_4:
        /*001c*/ 	.word	index@(_Z12sumRowKernelPiS_i)
        /*0020*/ 	.word	0x00000000
.L_5:


//--------------------- .nv.compat                --------------------------
	.section	.nv.compat,"",@"SHT_CUDA_COMPAT_INFO"
	.align	4
        /*0000*/ 	.byte	0x02, 0x09, 0x00, 0x00, 0x02, 0x02, 0x01, 0x00, 0x02, 0x05, 0x05, 0x00, 0x03, 0x07, 0x01, 0x01
        /*0010*/ 	.byte	0x02, 0x03, 0x00, 0x00, 0x02, 0x06, 0x01, 0x00, 0x04, 0x0b, 0x08, 0x00, 0x09, 0x00, 0x00, 0x00
        /*0020*/ 	.byte	0x00, 0x00, 0x00, 0x00


//--------------------- .nv.info._Z12sumRowKernelPiS_i --------------------------
	.section	.nv.info._Z12sumRowKernelPiS_i,"",@"SHT_CUDA_INFO"
	.sectionflags	@""
	.align	4


	//----- nvinfo : EIATTR_CUDA_API_VERSION
	.align		4
        /*0000*/ 	.byte	0x04, 0x37
        /*0002*/ 	.short	(.L_7 - .L_6)
.L_6:
        /*0004*/ 	.word	0x00000082


	//----- nvinfo : EIATTR_KPARAM_INFO
	.align		4
.L_7:
        /*0008*/ 	.byte	0x04, 0x17
        /*000a*/ 	.short	(.L_9 - .L_8)
.L_8:
        /*000c*/ 	.word	0x00000000
        /*0010*/ 	.short	0x0002
        /*0012*/ 	.short	0x0010
        /*0014*/ 	.byte	0x00, 0xf0, 0x11, 0x00


	//----- nvinfo : EIATTR_KPARAM_INFO
	.align		4
.L_9:
        /*0018*/ 	.byte	0x04, 0x17
        /*001a*/ 	.short	(.L_11 - .L_10)
.L_10:
        /*001c*/ 	.word	0x00000000
        /*0020*/ 	.short	0x0001
        /*0022*/ 	.short	0x0008
        /*0024*/ 	.byte	0x00, 0xf5, 0x21, 0x00


	//----- nvinfo : EIATTR_KPARAM_INFO
	.align		4
.L_11:
        /*0028*/ 	.byte	0x04, 0x17
        /*002a*/ 	.short	(.L_13 - .L_12)
.L_12:
        /*002c*/ 	.word	0x00000000
        /*0030*/ 	.short	0x0000
        /*0032*/ 	.short	0x0000
        /*0034*/ 	.byte	0x00, 0xf5, 0x21, 0x00


	//----- nvinfo : EIATTR_SPARSE_MMA_MASK
	.align		4
.L_13:
        /*0038*/ 	.byte	0x03, 0x50
        /*003a*/ 	.short	0x0000


	//----- nvinfo : EIATTR_MAXREG_COUNT
	.align		4
        /*003c*/ 	.byte	0x03, 0x1b
        /*003e*/ 	.short	0x00ff


	//----- nvinfo : EIATTR_MERCURY_ISA_VERSION
	.align		4
        /*0040*/ 	.byte	0x03, 0x5f
        /*0042*/ 	.short	0x0101


	//----- nvinfo : EIATTR_INT_WARP_WIDE_INSTR_OFFSETS
	.align		4
        /*0044*/ 	.byte	0x04, 0x31
        /*0046*/ 	.short	(.L_15 - .L_14)


	//   ....[0]....
.L_14:
        /*0048*/ 	.word	0x000001c0


	//   ....[1]....
        /*004c*/ 	.word	0x000001d0


	//----- nvinfo : EIATTR_VRC_CTA_INIT_COUNT
	.align		4
.L_15:
        /*0050*/ 	.byte	0x02, 0x4a
	.zero		1
	.zero		1


	//----- nvinfo : EIATTR_EXIT_INSTR_OFFSETS
	.align		4
        /*0054*/ 	.byte	0x04, 0x1c
        /*0056*/ 	.short	(.L_17 - .L_16)


	//   ....[0]....
.L_16:
        /*0058*/ 	.word	0x00000040


	//   ....[1]....
        /*005c*/ 	.word	0x00000260


	//----- nvinfo : EIATTR_CRS_STACK_SIZE
	.align		4
.L_17:
        /*0060*/ 	.byte	0x04, 0x1e
        /*0062*/ 	.short	(.L_19 - .L_18)
.L_18:
        /*0064*/ 	.word	0x00000000


	//----- nvinfo : EIATTR_CBANK_PARAM_SIZE
	.align		4
.L_19:
        /*0068*/ 	.byte	0x03, 0x19
        /*006a*/ 	.short	0x0014


	//----- nvinfo : EIATTR_PARAM_CBANK
	.align		4
        /*006c*/ 	.byte	0x04, 0x0a
        /*006e*/ 	.short	(.L_21 - .L_20)
	.align		4
.L_20:
        /*0070*/ 	.word	index@(.nv.constant0._Z12sumRowKernelPiS_i)
        /*0074*/ 	.short	0x0380
        /*0076*/ 	.short	0x0014


	//----- nvinfo : EIATTR_SW_WAR
	.align		4
.L_21:
        /*0078*/ 	.byte	0x04, 0x36
        /*007a*/ 	.short	(.L_23 - .L_22)
.L_22:
        /*007c*/ 	.word	0x00000008
.L_23:


//--------------------- .nv.callgraph             --------------------------
	.section	.nv.callgraph,"",@"SHT_CUDA_CALLGRAPH"
	.align	4
	.sectionentsize	8
	.align		4
        /*0000*/ 	.word	0x00000000
	.align		4
        /*0004*/ 	.word	0xffffffff
	.align		4
        /*0008*/ 	.word	0x00000000
	.align		4
        /*000c*/ 	.word	0xfffffffe
	.align		4
        /*0010*/ 	.word	0x00000000
	.align		4
        /*0014*/ 	.word	0xfffffffd
	.align		4
        /*0018*/ 	.word	0x00000000
	.align		4
        /*001c*/ 	.word	0xfffffffc


//--------------------- .text._Z12sumRowKernelPiS_i --------------------------
	.section	.text._Z12sumRowKernelPiS_i,"ax",@progbits
	.align	128
        .global         _Z12sumRowKernelPiS_i
        .type           _Z12sumRowKernelPiS_i,@function
        .size           _Z12sumRowKernelPiS_i,(.L_x_5 - _Z12sumRowKernelPiS_i)
        .other          _Z12sumRowKernelPiS_i,@"STO_CUDA_ENTRY STV_DEFAULT"
_Z12sumRowKernelPiS_i:
.text._Z12sumRowKernelPiS_i:
[----:B------:R-:W-:Y:S08]  /*0000*/  LDC R1, c[0x0][0x37c] ;  /* 0x0000df00ff017b82 */ /* 0x000ff00000000800 */
[----:B------:R-:W0:Y:S08]  /*0010*/  S2UR UR4, SR_CTAID.X ;  /* 0x00000000000479c3 */ /* 0x000e300000002500 */
[----:B------:R-:W0:Y:S02]  /*0020*/  LDC R0, c[0x0][0x390] ;  /* 0x0000e400ff007b82 */ /* 0x000e240000000800 */
[----:B0-----:R-:W-:-:S13]  /*0030*/  ISETP.LE.AND P0, PT, R0, UR4, PT ;  /* 0x0000000400007c0c */ /* 0x001fda000bf03270 */
[----:B------:R-:W-:Y:S05]  /*0040*/  @P0 EXIT ;  /* 0x000000000000094d */ /* 0x000fea0003800000 */
[----:B------:R-:W0:Y:S01]  /*0050*/  LDCU UR5, c[0x0][0x360] ;  /* 0x00006c00ff0577ac */ /* 0x000e220008000800 */
[----:B------:R-:W1:Y:S01]  /*0060*/  S2R R10, SR_TID.X ;  /* 0x00000000000a7919 */ /* 0x000e620000002100 */
[----:B------:R-:W2:Y:S01]  /*0070*/  LDC R12, c[0x0][0x370] ;  /* 0x0000dc00ff0c7b82 */ /* 0x000ea20000000800 */
[----:B------:R-:W-:Y:S01]  /*0080*/  IMAD.U32 R9, RZ, RZ, UR4 ;  /* 0x00000004ff097e24 */ /* 0x000fe2000f8e00ff */
[----:B------:R-:W3:Y:S06]  /*0090*/  LDCU.64 UR6, c[0x0][0x358] ;  /* 0x00006b00ff0677ac */ /* 0x000eec0008000a00 */
.L_x_3:
[----:B------:R-:W1:Y:S01]  /*00a0*/  LDCU UR8, c[0x0][0x390] ;  /* 0x00007200ff0877ac */ /* 0x000e620008000800 */
[----:B------:R-:W4:Y:S01]  /*00b0*/  S2R R11, SR_LANEID ;  /* 0x00000000000b7919 */ /* 0x000f220000000000 */
[----:B------:R-:W0:Y:S01]  /*00c0*/  LDC.64 R6, c[0x0][0x388] ;  /* 0x0000e200ff067b82 */ /* 0x000e220000000a00 */
[----:B------:R-:W-:Y:S01]  /*00d0*/  BSSY.RECONVERGENT B0, `(.L_x_0) ;  /* 0x000000e000007945 */ /* 0x000fe20003800200 */
[----:B------:R-:W-:Y:S01]  /*00e0*/  IMAD.MOV.U32 R0, RZ, RZ, RZ ;  /* 0x000000ffff007224 */ /* 0x000fe200078e00ff */
[----:B-1----:R-:W-:-:S13]  /*00f0*/  ISETP.GE.U32.AND P0, PT, R10, UR8, PT ;  /* 0x000000080a007c0c */ /* 0x002fda000bf06070 */
[----:B------:R-:W-:Y:S05]  /*0100*/  @P0 BRA `(.L_x_1) ;  /* 0x0000000000280947 */ /* 0x000fea0003800000 */
[----:B------:R-:W1:Y:S01]  /*0110*/  LDC.64 R4, c[0x0][0x380] ;  /* 0x0000e000ff047b82 */ /* 0x000e620000000a00 */
[----:B------:R-:W-:Y:S02]  /*0120*/  HFMA2 R0, -RZ, RZ, 0, 0 ;  /* 0x00000000ff007431 */ /* 0x000fe400000001ff */
[----:B------:R-:W-:-:S07]  /*0130*/  IMAD.MOV.U32 R8, RZ, RZ, R10 ;  /* 0x000000ffff087224 */ /* 0x000fce00078e000a */
.L_x_2:
[----:B------:R-:W-:-:S04]  /*0140*/  IMAD R3, R9, UR8, R8 ;  /* 0x0000000809037c24 */ /* 0x000fc8000f8e0208 */
[----:B-1----:R-:W-:-:S06]  /*0150*/  IMAD.WIDE R2, R3, 0x4, R4 ;  /* 0x0000000403027825 */ /* 0x002fcc00078e0204 */
[----:B---3--:R-:W3:Y:S01]  /*0160*/  LDG.E R3, desc[UR6][R2.64] ;  /* 0x0000000602037981 */ /* 0x008ee2000c1e1900 */
[----:B0-----:R-:W-:-:S04]  /*0170*/  IADD3 R8, PT, PT, R8, UR5, RZ ;  /* 0x0000000508087c10 */ /* 0x001fc8000fffe0ff */
[----:B------:R-:W-:Y:S01]  /*0180*/  ISETP.GE.AND P0, PT, R8, UR8, PT ;  /* 0x0000000808007c0c */ /* 0x000fe2000bf06270 */
[----:B---3--:R-:W-:-:S12]  /*0190*/  IMAD.IADD R0, R3, 0x1, R0 ;  /* 0x0000000103007824 */ /* 0x008fd800078e0200 */
[----:B------:R-:W-:Y:S05]  /*01a0*/  @!P0 BRA `(.L_x_2) ;  /* 0xfffffffc00e48947 */ /* 0x000fea000383ffff */
.L_x_1:
[----:B0--3--:R-:W-:Y:S05]  /*01b0*/  BSYNC.RECONVERGENT B0 ;  /* 0x0000000000007941 */ /* 0x009fea0003800200 */
.L_x_0:
[----:B------:R-:W0:Y:S01]  /*01c0*/  REDUX.SUM UR9, R0 ;  /* 0x00000000000973c4 */ /* 0x000e22000000c000 */
[----:B------:R-:W-:Y:S01]  /*01d0*/  VOTEU.ANY UR4, UPT, PT ;  /* 0x0000000000047886 */ /* 0x000fe200038e0100 */
[----:B------:R-:W-:Y:S01]  /*01e0*/  IMAD.WIDE R2, R9, 0x4, R6 ;  /* 0x0000000409027825 */ /* 0x000fe200078e0206 */
[----:B------:R-:W-:-:S06]  /*01f0*/  UFLO.U32 UR4, UR4 ;  /* 0x00000004000472bd */ /* 0x000fcc00080e0000 */
[----:B----4-:R-:W-:Y:S01]  /*0200*/  ISETP.EQ.U32.AND P0, PT, R11, UR4, PT ;  /* 0x000000040b007c0c */ /* 0x010fe2000bf02070 */
[----:B--2---:R-:W-:Y:S01]  /*0210*/  IMAD.IADD R9, R12, 0x1, R9 ;  /* 0x000000010c097824 */ /* 0x004fe200078e0209 */
[----:B0-----:R-:W-:-:S11]  /*0220*/  MOV R5, UR9 ;  /* 0x0000000900057c02 */ /* 0x001fd60008000f00 */
[----:B------:R4:W-:Y:S01]  /*0230*/  @P0 REDG.E.ADD.STRONG.GPU desc[UR6][R2.64], R5 ;  /* 0x000000050200098e */ /* 0x0009e2000c12e106 */
[----:B------:R-:W-:-:S13]  /*0240*/  ISETP.GE.AND P0, PT, R9, UR8, PT ;  /* 0x0000000809007c0c */ /* 0x000fda000bf06270 */
[----:B----4-:R-:W-:Y:S05]  /*0250*/  @!P0 BRA `(.L_x_3) ;  /* 0xfffffffc00908947 */ /* 0x010fea000383ffff */
[----:B------:R-:W-:Y:S05]  /*0260*/  EXIT ;  /* 0x000000000000794d */ /* 0x000fea0003800000 */
.L_x_4:
[----:B------:R-:W-:-:S00]  /*0270*/  BRA `(.L_x_4) ;  /* 0xfffffffc00fc7947 */ /* 0x000fc0000383ffff */
[----:B------:R-:W-:-:S00]  /*0280*/  NOP ;  /* 0x0000000000007918 */ /* 0x000fc00000000000 */
[----:B------:R-:W-:-:S00]  /*0290*/  NOP ;  /* 0x0000000000007918 */ /* 0x000fc00000000000 */
[----:B------:R-:W-:-:S00]  /*02a0*/  NOP ;  /* 0x0000000000007918 */ /* 0x000fc00000000000 */
[----:B------:R-:W-:-:S00]  /*02b0*/  NOP ;  /* 0x0000000000007918 */ /* 0x000fc00000000000 */
[----:B------:R-:W-:-:S00]  /*02c0*/  NOP ;  /* 0x0000000000007918 */ /* 0x000fc00000000000 */
[----:B------:R-:W-:-:S00]  /*02d0*/  NOP ;  /* 0x0000000000007918 */ /* 0x000fc00000000000 */
[----:B------:R-:W-:-:S00]  /*02e0*/  NOP ;  /* 0x0000000000007918 */ /* 0x000fc00000000000 */
[----:B------:R-:W-:-:S00]  /*02f0*/  NOP ;  /* 0x0000000000007918 */ /* 0x000fc00000000000 */
.L_x_5:


//--------------------- .nv.shared.reserved.0     --------------------------
	.section	.nv.shared.reserved.0,"aw",@nobits
	.weak		__nv_reservedSMEM_offset_0_alias
	.size		__nv_reservedSMEM_offset_0_alias, 0, 64
	.other		__nv_reservedSMEM_offset_0_alias,@"STO_CUDA_RESERVED_SHARED STV_DEFAULT"
__nv_reservedSMEM_offset_0_alias:
	.zero		0
	.zero		64


//--------------------- .nv.constant0._Z12sumRowKernelPiS_i --------------------------
	.section	.nv.constant0._Z12sumRowKernelPiS_i,"a",@progbits
	.sectionflags	@""
	.align	4
.nv.constant0._Z12sumRowKernelPiS_i:
	.zero		916


//--------------------- SYMBOLS --------------------------

	.type		.nv.reservedSmem.offset0,@object
	.size		.nv.reservedSmem.offset0,0x4
